//
// Generated by NVIDIA NVVM Compiler
//
// Compiler Build ID: CL-36424714
// Cuda compilation tools, release 13.0, V13.0.88
// Based on NVVM 20.0.0
//

.version 9.0
.target sm_100
.address_size 64

	// .globl	_Z8fillBinsPii

.visible .entry _Z8fillBinsPii(
	.param .u64 .ptr .align 1 _Z8fillBinsPii_param_0,
	.param .u32 _Z8fillBinsPii_param_1
)
{
	.reg .pred 	%p<2>;
	.reg .b32 	%r<6>;
	.reg .b64 	%rd<5>;

	ld.param.u64 	%rd1, [_Z8fillBinsPii_param_0];
	ld.param.u32 	%r2, [_Z8fillBinsPii_param_1];
	mov.u32 	%r3, %ctaid.x;
	mov.u32 	%r4, %ntid.x;
	mov.u32 	%r5, %tid.x;
	mad.lo.s32 	%r1, %r3, %r4, %r5;
	setp.ge.s32 	%p1, %r1, %r2;
	@%p1 bra 	$L__BB0_2;
	cvta.to.global.u64 	%rd2, %rd1;
	mul.wide.s32 	%rd3, %r1, 4;
	add.s64 	%rd4, %rd2, %rd3;
	st.global.u32 	[%rd4], %r1;
$L__BB0_2:
	ret;

}


// ===== COMPILED SASS (sm_100) =====

	.target	sm_100

	.elftype	@"ET_EXEC"


//--------------------- .note.nv.tkinfo           --------------------------
	.section	.note.nv.tkinfo,"",@"SHT_NOTE"
	.sectionflags	@"SHF_NOTE_NV_TKINFO"
	.tkinfo
        /*0018*/ 	.word	0x00000002
        /*0030*/ 	.string	""
        /*0030*/ 	.string	"ptxas"
        /*0030*/ 	.string	"Cuda compilation tools, release 13.0, V13.0.88"
        /*0030*/ 	.string	"Build cuda_13.0.r13.0/compiler.36424714_0"
        /*0030*/ 	.string	"-arch sm_100 -m 64 "



//--------------------- .note.nv.cuinfo           --------------------------
	.section	.note.nv.cuinfo,"",@"SHT_NOTE"
	.sectionflags	@"SHF_NOTE_NV_CUINFO"
        /*0018*/ 	.short	0x0002
        /*001a*/ 	.short	0x0064
        /*001c*/ 	.short	0x0082
	.zero		2


//--------------------- .nv.info                  --------------------------
	.section	.nv.info,"",@"SHT_CUDA_INFO"
	.align	4


	//----- nvinfo : EIATTR_REGCOUNT
	.align		4
        /*0000*/ 	.byte	0x04, 0x2f
        /*0002*/ 	.short	(.L_1 - .L_0)
	.align		4
.L_0:
        /*0004*/ 	.word	index@(_Z8fillBinsPii)
        /*0008*/ 	.word	0x00000008


	//----- nvinfo : EIATTR_FRAME_SIZE
	.align		4
.L_1:
        /*000c*/ 	.byte	0x04, 0x11
        /*000e*/ 	.short	(.L_3 - .L_2)
	.align		4
.L_2:
        /*0010*/ 	.word	index@(_Z8fillBinsPii)
        /*0014*/ 	.word	0x00000000


	//----- nvinfo : EIATTR_MIN_STACK_SIZE
	.align		4
.L_3:
        /*0018*/ 	.byte	0x04, 0x12
        /*001a*/ 	.short	(.L_5 - .L_4)
	.align		4
.L_4:
        /*001c*/ 	.word	index@(_Z8fillBinsPii)
        /*0020*/ 	.word	0x00000000
.L_5:


//--------------------- .nv.compat                --------------------------
	.section	.nv.compat,"",@"SHT_CUDA_COMPAT_INFO"
	.align	4
        /*0000*/ 	.byte	0x02, 0x09, 0x00, 0x00, 0x02, 0x02, 0x01, 0x00, 0x02, 0x05, 0x05, 0x00, 0x03, 0x07, 0x01, 0x01
        /*0010*/ 	.byte	0x02, 0x03, 0x00, 0x00, 0x02, 0x06, 0x01, 0x00, 0x04, 0x0b, 0x08, 0x00, 0x09, 0x00, 0x00, 0x00
        /*0020*/ 	.byte	0x00, 0x00, 0x00, 0x00


//--------------------- .nv.info._Z8fillBinsPii   --------------------------
	.section	.nv.info._Z8fillBinsPii,"",@"SHT_CUDA_INFO"
	.sectionflags	@""
	.align	4


	//----- nvinfo : EIATTR_CUDA_API_VERSION
	.align		4
        /*0000*/ 	.byte	0x04, 0x37
        /*0002*/ 	.short	(.L_7 - .L_6)
.L_6:
        /*0004*/ 	.word	0x00000082


	//----- nvinfo : EIATTR_KPARAM_INFO
	.align		4
.L_7:
        /*0008*/ 	.byte	0x04, 0x17
        /*000a*/ 	.short	(.L_9 - .L_8)
.L_8:
        /*000c*/ 	.word	0x00000000
        /*0010*/ 	.short	0x0001
        /*0012*/ 	.short	0x0008
        /*0014*/ 	.byte	0x00, 0xf0, 0x11, 0x00


	//----- nvinfo : EIATTR_KPARAM_INFO
	.align		4
.L_9:
        /*0018*/ 	.byte	0x04, 0x17
        /*001a*/ 	.short	(.L_11 - .L_10)
.L_10:
        /*001c*/ 	.word	0x00000000
        /*0020*/ 	.short	0x0000
        /*0022*/ 	.short	0x0000
        /*0024*/ 	.byte	0x00, 0xf5, 0x21, 0x00


	//----- nvinfo : EIATTR_SPARSE_MMA_MASK
	.align		4
.L_11:
        /*0028*/ 	.byte	0x03, 0x50
        /*002a*/ 	.short	0x0000


	//----- nvinfo : EIATTR_MAXREG_COUNT
	.align		4
        /*002c*/ 	.byte	0x03, 0x1b
        /*002e*/ 	.short	0x00ff


	//----- nvinfo : EIATTR_MERCURY_ISA_VERSION
	.align		4
        /*0030*/ 	.byte	0x03, 0x5f
        /*0032*/ 	.short	0x0101


	//----- nvinfo : EIATTR_VRC_CTA_INIT_COUNT
	.align		4
        /*0034*/ 	.byte	0x02, 0x4a
	.zero		1
	.zero		1


	//----- nvinfo : EIATTR_EXIT_INSTR_OFFSETS
	.align		4
        /*0038*/ 	.byte	0x04, 0x1c
        /*003a*/ 	.short	(.L_13 - .L_12)


	//   ....[0]....
.L_12:
        /*003c*/ 	.word	0x00000070


	//   ....[1]....
        /*0040*/ 	.word	0x000000c0


	//----- nvinfo : EIATTR_CBANK_PARAM_SIZE
	.align		4
.L_13:
        /*0044*/ 	.byte	0x03, 0x19
        /*0046*/ 	.short	0x000c


	//----- nvinfo : EIATTR_PARAM_CBANK
	.align		4
        /*0048*/ 	.byte	0x04, 0x0a
        /*004a*/ 	.short	(.L_15 - .L_14)
	.align		4
.L_14:
        /*004c*/ 	.word	index@(.nv.constant0._Z8fillBinsPii)
        /*0050*/ 	.short	0x0380
        /*0052*/ 	.short	0x000c


	//----- nvinfo : EIATTR_SW_WAR
	.align		4
.L_15:
        /*0054*/ 	.byte	0x04, 0x36
        /*0056*/ 	.short	(.L_17 - .L_16)
.L_16:
        /*0058*/ 	.word	0x00000008
.L_17:


//--------------------- .nv.callgraph             --------------------------
	.section	.nv.callgraph,"",@"SHT_CUDA_CALLGRAPH"
	.align	4
	.sectionentsize	8
	.align		4
        /*0000*/ 	.word	0x00000000
	.align		4
        /*0004*/ 	.word	0xffffffff
	.align		4
        /*0008*/ 	.word	0x00000000
	.align		4
        /*000c*/ 	.word	0xfffffffe
	.align		4
        /*0010*/ 	.word	0x00000000
	.align		4
        /*0014*/ 	.word	0xfffffffd
	.align		4
        /*0018*/ 	.word	0x00000000
	.align		4
        /*001c*/ 	.word	0xfffffffc


//--------------------- .text._Z8fillBinsPii      --------------------------
	.section	.text._Z8fillBinsPii,"ax",@progbits
	.align	128
        .global         _Z8fillBinsPii
        .type           _Z8fillBinsPii,@function
        .size           _Z8fillBinsPii,(.L_x_1 - _Z8fillBinsPii)
        .other          _Z8fillBinsPii,@"STO_CUDA_ENTRY STV_DEFAULT"
_Z8fillBinsPii:
.text._Z8fillBinsPii:
[----:B------:R-:W-:Y:S01]  /*0000*/  LDC R1, c[0x0][0x37c] ;  /* 0x0000df00ff017b82 */ /* 0x000fe20000000800 */
[----:B------:R-:W0:Y:S07]  /*0010*/  S2R R0, SR_TID.X ;  /* 0x0000000000007919 */ /* 0x000e2e0000002100 */
[----:B------:R-:W0:Y:S01]  /*0020*/  S2UR UR4, SR_CTAID.X ;  /* 0x00000000000479c3 */ /* 0x000e220000002500 */
[----:B------:R-:W1:Y:S07]  /*0030*/  LDCU UR5, c[0x0][0x388] ;  /* 0x00007100ff0577ac */ /* 0x000e6e0008000800 */
[----:B------:R-:W0:Y:S02]  /*0040*/  LDC R5, c[0x0][0x360] ;  /* 0x0000d800ff057b82 */ /* 0x000e240000000800 */
[----:B0-----:R-:W-:-:S05]  /*0050*/  IMAD R5, R5, UR4, R0 ;  /* 0x0000000405057c24 */ /* 0x001fca000f8e0200 */
[----:B-1----:R-:W-:-:S13]  /*0060*/  ISETP.GE.AND P0, PT, R5, UR5, PT ;  /* 0x0000000505007c0c */ /* 0x002fda000bf06270 */
[----:B------:R-:W-:Y:S05]  /*0070*/  @P0 EXIT ;  /* 0x000000000000094d */ /* 0x000fea0003800000 */
[----:B------:R-:W0:Y:S01]  /*0080*/  LDC.64 R2, c[0x0][0x380] ;  /* 0x0000e000ff027b82 */ /* 0x000e220000000a00 */
[----:B------:R-:W1:Y:S01]  /*0090*/  LDCU.64 UR4, c[0x0][0x358] ;  /* 0x00006b00ff0477ac */ /* 0x000e620008000a00 */
[----:B0-----:R-:W-:-:S05]  /*00a0*/  IMAD.WIDE R2, R5, 0x4, R2 ;  /* 0x0000000405027825 */ /* 0x001fca00078e0202 */
[----:B-1----:R-:W-:Y:S01]  /*00b0*/  STG.E desc[UR4][R2.64], R5 ;  /* 0x0000000502007986 */ /* 0x002fe2000c101904 */
[----:B------:R-:W-:Y:S05]  /*00c0*/  EXIT ;  /* 0x000000000000794d */ /* 0x000fea0003800000 */
.L_x_0:
[----:B------:R-:W-:-:S00]  /*00d0*/  BRA `(.L_x_0) ;  /* 0xfffffffc00fc7947 */ /* 0x000fc0000383ffff */
[----:B------:R-:W-:-:S00]  /*00e0*/  NOP ;  /* 0x0000000000007918 */ /* 0x000fc00000000000 */
        /* <DEDUP_REMOVED lines=9> */
.L_x_1:


//--------------------- .nv.shared.reserved.0     --------------------------
	.section	.nv.shared.reserved.0,"aw",@nobits
	.weak		__nv_reservedSMEM_offset_0_alias
	.size		__nv_reservedSMEM_offset_0_alias, 0, 64
	.other		__nv_reservedSMEM_offset_0_alias,@"STO_CUDA_RESERVED_SHARED STV_DEFAULT"
__nv_reservedSMEM_offset_0_alias:
	.zero		0
	.zero		64


//--------------------- .nv.constant0._Z8fillBinsPii --------------------------
	.section	.nv.constant0._Z8fillBinsPii,"a",@progbits
	.sectionflags	@""
	.align	4
.nv.constant0._Z8fillBinsPii:
	.zero		908


//--------------------- SYMBOLS --------------------------

	.type		.nv.reservedSmem.offset0,@object
	.size		.nv.reservedSmem.offset0,0x4
